	.headerflags	@"EF_CUDA_TEXMODE_UNIFIED EF_CUDA_64BIT_ADDRESS EF_CUDA_ACCELERATORS EF_CUDA_SM90 EF_CUDA_VIRTUAL_SM(EF_CUDA_SM90)"
	.elftype	@"ET_EXEC"


//--------------------- .nv.info                  --------------------------
	.section	.nv.info,"",@"SHT_CUDA_INFO"
	.align	4


	//----- nvinfo : EIATTR_REGCOUNT
	.align		4
        /*0000*/ 	.byte	0x04, 0x2f
        /*0002*/ 	.short	(.L_2 - .L_1)
	.align		4
.L_1:
        /*0004*/ 	.word	index@(triton_poi_fused_add_logsumexp_mean_neg_sub_3)
        /*0008*/ 	.word	0x0000002c


	//----- nvinfo : EIATTR_MIN_STACK_SIZE
	.align		4
.L_2:
        /*000c*/ 	.byte	0x04, 0x12
        /*000e*/ 	.short	(.L_4 - .L_3)
	.align		4
.L_3:
        /*0010*/ 	.word	index@(triton_poi_fused_add_logsumexp_mean_neg_sub_3)
        /*0014*/ 	.word	0x00000000


	//----- nvinfo : EIATTR_FRAME_SIZE
	.align		4
.L_4:
        /*0018*/ 	.byte	0x04, 0x11
        /*001a*/ 	.short	(.L_6 - .L_5)
	.align		4
.L_5:
        /*001c*/ 	.word	index@(triton_poi_fused_add_logsumexp_mean_neg_sub_3)
        /*0020*/ 	.word	0x00000000


	//----- nvinfo : EIATTR_MIN_STACK_SIZE
	.align		4
.L_6:
        /*0024*/ 	.byte	0x04, 0x12
        /*0026*/ 	.short	(.L_8 - .L_7)
	.align		4
.L_7:
        /*0028*/ 	.word	index@(triton_poi_fused_add_logsumexp_mean_neg_sub_3)
        /*002c*/ 	.word	0x00000000
.L_8:


//--------------------- .nv.info.triton_poi_fused_add_logsumexp_mean_neg_sub_3 --------------------------
	.section	.nv.info.triton_poi_fused_add_logsumexp_mean_neg_sub_3,"",@"SHT_CUDA_INFO"
	.sectionflags	@""
	.align	4


	//----- nvinfo : EIATTR_CUDA_API_VERSION
	.align		4
        /*0000*/ 	.byte	0x04, 0x37
        /*0002*/ 	.short	(.L_10 - .L_9)
.L_9:
        /*0004*/ 	.word	0x0000007c


	//----- nvinfo : EIATTR_KPARAM_INFO
	.align		4
.L_10:
        /*0008*/ 	.byte	0x04, 0x17
        /*000a*/ 	.short	(.L_12 - .L_11)
.L_11:
        /*000c*/ 	.word	0x00000000
        /*0010*/ 	.short	0x0005
        /*0012*/ 	.short	0x0028
        /*0014*/ 	.byte	0x00, 0xf4, 0x21, 0x00


	//----- nvinfo : EIATTR_KPARAM_INFO
	.align		4
.L_12:
        /*0018*/ 	.byte	0x04, 0x17
        /*001a*/ 	.short	(.L_14 - .L_13)
.L_13:
        /*001c*/ 	.word	0x00000000
        /*0020*/ 	.short	0x0004
        /*0022*/ 	.short	0x0020
        /*0024*/ 	.byte	0x00, 0xf4, 0x21, 0x00


	//----- nvinfo : EIATTR_KPARAM_INFO
	.align		4
.L_14:
        /*0028*/ 	.byte	0x04, 0x17
        /*002a*/ 	.short	(.L_16 - .L_15)
.L_15:
        /*002c*/ 	.word	0x00000000
        /*0030*/ 	.short	0x0003
        /*0032*/ 	.short	0x0018
        /*0034*/ 	.byte	0x00, 0xf4, 0x21, 0x00


	//----- nvinfo : EIATTR_KPARAM_INFO
	.align		4
.L_16:
        /*0038*/ 	.byte	0x04, 0x17
        /*003a*/ 	.short	(.L_18 - .L_17)
.L_17:
        /*003c*/ 	.word	0x00000000
        /*0040*/ 	.short	0x0002
        /*0042*/ 	.short	0x0010
        /*0044*/ 	.byte	0x00, 0xf4, 0x21, 0x00


	//----- nvinfo : EIATTR_KPARAM_INFO
	.align		4
.L_18:
        /*0048*/ 	.byte	0x04, 0x17
        /*004a*/ 	.short	(.L_20 - .L_19)
.L_19:
        /*004c*/ 	.word	0x00000000
        /*0050*/ 	.short	0x0001
        /*0052*/ 	.short	0x0008
        /*0054*/ 	.byte	0x00, 0xf4, 0x21, 0x00


	//----- nvinfo : EIATTR_KPARAM_INFO
	.align		4
.L_20:
        /*0058*/ 	.byte	0x04, 0x17
        /*005a*/ 	.short	(.L_22 - .L_21)
.L_21:
        /*005c*/ 	.word	0x00000000
        /*0060*/ 	.short	0x0000
        /*0062*/ 	.short	0x0000
        /*0064*/ 	.byte	0x00, 0xf4, 0x21, 0x00


	//----- nvinfo : EIATTR_SPARSE_MMA_MASK
	.align		4
.L_22:
        /*0068*/ 	.byte	0x03, 0x50
        /*006a*/ 	.short	0x0000


	//----- nvinfo : EIATTR_MAXREG_COUNT
	.align		4
        /*006c*/ 	.byte	0x03, 0x1b
        /*006e*/ 	.short	0x00ff


	//----- nvinfo : EIATTR_EXIT_INSTR_OFFSETS
	.align		4
        /*0070*/ 	.byte	0x04, 0x1c
        /*0072*/ 	.short	(.L_24 - .L_23)


	//   ....[0]....
.L_23:
        /*0074*/ 	.word	0x00001740


	//   ....[1]....
        /*0078*/ 	.word	0x00001780


	//----- nvinfo : EIATTR_REQNTID
	.align		4
.L_24:
        /*007c*/ 	.byte	0x04, 0x10
        /*007e*/ 	.short	(.L_26 - .L_25)
.L_25:
        /*0080*/ 	.word	0x00000020
        /*0084*/ 	.word	0x00000001
        /*0088*/ 	.word	0x00000001


	//----- nvinfo : EIATTR_CBANK_PARAM_SIZE
	.align		4
.L_26:
        /*008c*/ 	.byte	0x03, 0x19
        /*008e*/ 	.short	0x0030


	//----- nvinfo : EIATTR_PARAM_CBANK
	.align		4
        /*0090*/ 	.byte	0x04, 0x0a
        /*0092*/ 	.short	(.L_28 - .L_27)
	.align		4
.L_27:
        /*0094*/ 	.word	index@(.nv.constant0.triton_poi_fused_add_logsumexp_mean_neg_sub_3)
        /*0098*/ 	.short	0x0210
        /*009a*/ 	.short	0x0030


	//----- nvinfo : EIATTR_SW_WAR
	.align		4
.L_28:
        /*009c*/ 	.byte	0x04, 0x36
        /*009e*/ 	.short	(.L_30 - .L_29)
.L_29:
        /*00a0*/ 	.word	0x00000008
.L_30:


//--------------------- .nv.callgraph             --------------------------
	.section	.nv.callgraph,"",@"SHT_CUDA_CALLGRAPH"
	.align	4
	.sectionentsize	8
	.align		4
        /*0000*/ 	.word	0x00000000
	.align		4
        /*0004*/ 	.word	0xffffffff
	.align		4
        /*0008*/ 	.word	0x00000000
	.align		4
        /*000c*/ 	.word	0xfffffffe
	.align		4
        /*0010*/ 	.word	0x00000000
	.align		4
        /*0014*/ 	.word	0xfffffffd
	.align		4
        /*0018*/ 	.word	0x00000000
	.align		4
        /*001c*/ 	.word	0xfffffffc


//--------------------- .nv.constant4             --------------------------
	.section	.nv.constant4,"a",@progbits
	.align	8
	.align		8
.nv.constant4:
        /*0000*/ 	.dword	_$_str


//--------------------- .text.triton_poi_fused_add_logsumexp_mean_neg_sub_3 --------------------------
	.section	.text.triton_poi_fused_add_logsumexp_mean_neg_sub_3,"ax",@progbits
	.align	128
        .global         triton_poi_fused_add_logsumexp_mean_neg_sub_3
        .type           triton_poi_fused_add_logsumexp_mean_neg_sub_3,@function
        .size           triton_poi_fused_add_logsumexp_mean_neg_sub_3,(.L_x_1 - triton_poi_fused_add_logsumexp_mean_neg_sub_3)
        .other          triton_poi_fused_add_logsumexp_mean_neg_sub_3,@"STO_CUDA_ENTRY STV_DEFAULT"
triton_poi_fused_add_logsumexp_mean_neg_sub_3:
.text.triton_poi_fused_add_logsumexp_mean_neg_sub_3:
[----:B------:R-:W0:Y:S08]  /*0000*/  LDC R1, c[0x0][0x28] ;  /* 0x00000a00ff017b82 */ /* 0x000e300000000800 */
[----:B------:R-:W1:Y:S01]  /*0010*/  LDC.64 R2, c[0x0][0x218] ;  /* 0x00008600ff027b82 */ /* 0x000e620000000a00 */
[----:B------:R-:W-:-:S07]  /*0020*/  ULDC.64 UR4, c[0x0][0x208] ;  /* 0x0000820000047ab9 */ /* 0x000fce0000000a00 */
[----:B------:R-:W2:Y:S01]  /*0030*/  LDC.64 R32, c[0x0][0x220] ;  /* 0x00008800ff207b82 */ /* 0x000ea20000000a00 */
[----:B-1----:R-:W3:Y:S04]  /*0040*/  LDG.E R9, desc[UR4][R2.64+0x4] ;  /* 0x0000040402097981 */ /* 0x002ee8000c1e1900 */
[----:B------:R-:W4:Y:S04]  /*0050*/  LDG.E R22, desc[UR4][R2.64] ;  /* 0x0000000402167981 */ /* 0x000f28000c1e1900 */
[----:B------:R-:W5:Y:S04]  /*0060*/  LDG.E R24, desc[UR4][R2.64+0x10] ;  /* 0x0000100402187981 */ /* 0x000f68000c1e1900 */
[----:B------:R-:W5:Y:S04]  /*0070*/  LDG.E R10, desc[UR4][R2.64+0x14] ;  /* 0x00001404020a7981 */ /* 0x000f68000c1e1900 */
[----:B------:R-:W5:Y:S04]  /*0080*/  LDG.E R37, desc[UR4][R2.64+0x20] ;  /* 0x0000200402257981 */ /* 0x000f68000c1e1900 */
[----:B--2---:R-:W2:Y:S04]  /*0090*/  LDG.E R28, desc[UR4][R32.64] ;  /* 0x00000004201c7981 */ /* 0x004ea8000c1e1900 */
[----:B------:R-:W2:Y:S04]  /*00a0*/  LDG.E R31, desc[UR4][R32.64+0x4] ;  /* 0x00000404201f7981 */ /* 0x000ea8000c1e1900 */
        /* <DEDUP_REMOVED lines=20> */
[----:B------:R3:W2:Y:S01]  /*01f0*/  LDG.E R18, desc[UR4][R32.64+0x3c] ;  /* 0x00003c0420127981 */ /* 0x0006a2000c1e1900 */
[----:B------:R-:W1:Y:S03]  /*0200*/  LDC.64 R4, c[0x0][0x210] ;  /* 0x00008400ff047b82 */ /* 0x000e660000000a00 */
[----:B------:R-:W2:Y:S04]  /*0210*/  LDG.E R8, desc[UR4][R2.64+0x30] ;  /* 0x0000300402087981 */ /* 0x000ea8000c1e1900 */
[----:B------:R-:W2:Y:S04]  /*0220*/  LDG.E R6, desc[UR4][R2.64+0x34] ;  /* 0x0000340402067981 */ /* 0x000ea8000c1e1900 */
[----:B------:R-:W2:Y:S04]  /*0230*/  LDG.E R0, desc[UR4][R2.64+0x38] ;  /* 0x0000380402007981 */ /* 0x000ea8000c1e1900 */
[----:B01----:R-:W2:Y:S04]  /*0240*/  LDG.E R17, desc[UR4][R4.64+0x4] ;  /* 0x0000040404117981 */ /* 0x003ea8000c1e1900 */
[----:B------:R-:W2:Y:S04]  /*0250*/  LDG.E R19, desc[UR4][R4.64] ;  /* 0x0000000404137981 */ /* 0x000ea8000c1e1900 */
[----:B------:R-:W2:Y:S04]  /*0260*/  LDG.E R7, desc[UR4][R4.64+0x8] ;  /* 0x0000080404077981 */ /* 0x000ea8000c1e1900 */
[----:B------:R-:W2:Y:S01]  /*0270*/  LDG.E R4, desc[UR4][R4.64+0xc] ;  /* 0x00000c0404047981 */ /* 0x000ea2000c1e1900 */
[----:B---3--:R-:W-:-:S03]  /*0280*/  FADD R33, RZ, -R9 ;  /* 0x80000009ff217221 */ /* 0x008fc60000000000 */
[----:B------:R0:W3:Y:S01]  /*0290*/  LDG.E R9, desc[UR4][R2.64+0x3c] ;  /* 0x00003c0402097981 */ /* 0x0000e2000c1e1900 */
[----:B----4-:R-:W-:Y:S01]  /*02a0*/  FADD R22, RZ, -R22 ;  /* 0x80000016ff167221 */ /* 0x010fe20000000000 */
[----:B-----5:R-:W-:-:S04]  /*02b0*/  FADD R24, RZ, -R24 ;  /* 0x80000018ff187221 */ /* 0x020fc80000000000 */
[----:B------:R-:W-:Y:S02]  /*02c0*/  FSETP.NAN.AND P1, PT, R22, R22, PT ;  /* 0x000000161600720b */ /* 0x000fe40003f28000 */
[----:B------:R-:W-:Y:S01]  /*02d0*/  FSETP.NAN.AND P4, PT, R24, R24, PT ;  /* 0x000000181800720b */ /* 0x000fe20003f88000 */
[----:B------:R-:W-:Y:S01]  /*02e0*/  FADD R41, RZ, -R10 ;  /* 0x8000000aff297221 */ /* 0x000fe20000000000 */
[----:B------:R-:W-:Y:S01]  /*02f0*/  FSETP.GT.AND P3, PT, R22, R33, PT ;  /* 0x000000211600720b */ /* 0x000fe20003f64000 */
[----:B------:R-:W-:-:S03]  /*0300*/  FADD R10, RZ, -R37 ;  /* 0x80000025ff0a7221 */ /* 0x000fc60000000000 */
[----:B------:R-:W-:-:S05]  /*0310*/  FSETP.GT.AND P2, PT, R24, R41, PT ;  /* 0x000000291800720b */ /* 0x000fca0003f44000 */
[----:B------:R-:W-:Y:S02]  /*0320*/  @!P1 FSEL R22, R22, R33, P3 ;  /* 0x0000002116169208 */ /* 0x000fe40001800000 */
[----:B--2---:R-:W-:Y:S02]  /*0330*/  FSETP.GT.AND P1, PT, R28, R31, PT ;  /* 0x0000001f1c00720b */ /* 0x004fe40003f24000 */
[----:B------:R-:W-:Y:S02]  /*0340*/  FSETP.NAN.AND P0, PT, R10, R10, PT ;  /* 0x0000000a0a00720b */ /* 0x000fe40003f08000 */
[----:B------:R-:W-:Y:S02]  /*0350*/  @!P4 FSEL R24, R24, R41, P2 ;  /* 0x000000291818c208 */ /* 0x000fe40001000000 */
[C---:B------:R-:W-:Y:S02]  /*0360*/  FSETP.NAN.AND P3, PT, R28.reuse, R28, PT ;  /* 0x0000001c1c00720b */ /* 0x040fe40003f68000 */
[----:B------:R-:W-:Y:S01]  /*0370*/  FSEL R41, R28, R31, P1 ;  /* 0x0000001f1c297208 */ /* 0x000fe20000800000 */
[----:B------:R-:W-:Y:S01]  /*0380*/  FADD R37, RZ, -R38 ;  /* 0x80000026ff257221 */ /* 0x000fe20000000000 */
[----:B------:R-:W-:-:S02]  /*0390*/  FADD R33, RZ, -R30 ;  /* 0x8000001eff217221 */ /* 0x000fc40000000000 */
[----:B0-----:R-:W-:Y:S01]  /*03a0*/  FSEL R2, R28, R41, P3 ;  /* 0x000000291c027208 */ /* 0x001fe20001800000 */
[----:B------:R-:W-:Y:S01]  /*03b0*/  FADD R35, RZ, -R35 ;  /* 0x80000023ff237221 */ /* 0x000fe20000000000 */
[----:B------:R-:W-:Y:S02]  /*03c0*/  FSETP.GT.AND P2, PT, R10, R37, PT ;  /* 0x000000250a00720b */ /* 0x000fe40003f44000 */
[----:B------:R-:W-:Y:S02]  /*03d0*/  FSETP.GT.AND P1, PT, R22, R33, PT ;  /* 0x000000211600720b */ /* 0x000fe40003f24000 */
[----:B------:R-:W-:Y:S01]  /*03e0*/  FSETP.GT.AND P3, PT, R2, R29, PT ;  /* 0x0000001d0200720b */ /* 0x000fe20003f64000 */
[----:B------:R-:W-:Y:S01]  /*03f0*/  FADD R39, RZ, -R39 ;  /* 0x80000027ff277221 */ /* 0x000fe20000000000 */
[----:B------:R-:W-:Y:S02]  /*0400*/  @!P0 FSEL R10, R10, R37, P2 ;  /* 0x000000250a0a8208 */ /* 0x000fe40001000000 */
[----:B------:R-:W-:-:S02]  /*0410*/  FSETP.GT.AND P0, PT, R24, R35, PT ;  /* 0x000000231800720b */ /* 0x000fc40003f04000 */
[----:B------:R-:W-:Y:S02]  /*0420*/  FSETP.GT.AND P2, PT, R10, R39, PT ;  /* 0x000000270a00720b */ /* 0x000fe40003f44000 */
[----:B------:R-:W-:Y:S02]  /*0430*/  FSETP.NAN.AND P4, PT, R22, R22, PT ;  /* 0x000000161600720b */ /* 0x000fe40003f88000 */
[----:B------:R-:W-:Y:S02]  /*0440*/  FSETP.NAN.AND P5, PT, R2, R2, PT ;  /* 0x000000020200720b */ /* 0x000fe40003fa8000 */
[----:B------:R-:W-:Y:S02]  /*0450*/  @!P1 FSEL R22, R22, R33, P4 ;  /* 0x0000002116169208 */ /* 0x000fe40002000000 */
[----:B------:R-:W-:Y:S02]  /*0460*/  FSETP.NAN.AND P1, PT, R24, R24, PT ;  /* 0x000000181800720b */ /* 0x000fe40003f28000 */
[----:B------:R-:W-:-:S02]  /*0470*/  @!P3 FSEL R2, R2, R29, P5 ;  /* 0x0000001d0202b208 */ /* 0x000fc40002800000 */
[----:B------:R-:W-:Y:S02]  /*0480*/  FSETP.NAN.AND P4, PT, R10, R10, PT ;  /* 0x0000000a0a00720b */ /* 0x000fe40003f88000 */
[----:B------:R-:W-:Y:S02]  /*0490*/  @!P0 FSEL R24, R24, R35, P1 ;  /* 0x0000002318188208 */ /* 0x000fe40000800000 */
[----:B------:R-:W-:Y:S02]  /*04a0*/  FSETP.GT.AND P3, PT, R2, R27, PT ;  /* 0x0000001b0200720b */ /* 0x000fe40003f64000 */
[C---:B------:R-:W-:Y:S01]  /*04b0*/  FSETP.GT.AND P1, PT, R21.reuse, R26, PT ;  /* 0x0000001a1500720b */ /* 0x040fe20003f24000 */
[----:B------:R-:W-:Y:S01]  /*04c0*/  FADD R3, RZ, -R34 ;  /* 0x80000022ff037221 */ /* 0x000fe20000000000 */
[----:B------:R-:W-:Y:S02]  /*04d0*/  @!P2 FSEL R10, R10, R39, P4 ;  /* 0x000000270a0aa208 */ /* 0x000fe40002000000 */
[----:B------:R-:W-:-:S02]  /*04e0*/  FSETP.NAN.AND P2, PT, R21, R21, PT ;  /* 0x000000151500720b */ /* 0x000fc40003f48000 */
[C---:B------:R-:W-:Y:S02]  /*04f0*/  FSEL R30, R21.reuse, R26, P1 ;  /* 0x0000001a151e7208 */ /* 0x040fe40000800000 */
[----:B------:R-:W-:Y:S02]  /*0500*/  FSETP.NAN.AND P4, PT, R2, R2, PT ;  /* 0x000000020200720b */ /* 0x000fe40003f88000 */
[----:B------:R-:W-:Y:S02]  /*0510*/  FSEL R30, R21, R30, P2 ;  /* 0x0000001e151e7208 */ /* 0x000fe40001000000 */
[----:B------:R-:W-:Y:S02]  /*0520*/  FSETP.GT.AND P5, PT, R20, R11, PT ;  /* 0x0000000b1400720b */ /* 0x000fe40003fa4000 */
[----:B------:R-:W-:Y:S01]  /*0530*/  FSETP.GT.AND P2, PT, R22, R3, PT ;  /* 0x000000031600720b */ /* 0x000fe20003f44000 */
[----:B------:R-:W-:Y:S01]  /*0540*/  FADD R35, RZ, -R40 ;  /* 0x80000028ff237221 */ /* 0x000fe20000000000 */
[----:B------:R-:W-:-:S02]  /*0550*/  @!P3 FSEL R2, R2, R27, P4 ;  /* 0x0000001b0202b208 */ /* 0x000fc40002000000 */
[C---:B------:R-:W-:Y:S02]  /*0560*/  FSETP.NAN.AND P0, PT, R20.reuse, R20, PT ;  /* 0x000000141400720b */ /* 0x040fe40003f08000 */
[----:B------:R-:W-:Y:S02]  /*0570*/  FSEL R5, R20, R11, P5 ;  /* 0x0000000b14057208 */ /* 0x000fe40002800000 */
[----:B------:R-:W-:Y:S02]  /*0580*/  FSETP.GT.AND P3, PT, R30, R25, PT ;  /* 0x000000191e00720b */ /* 0x000fe40003f64000 */
[----:B------:R-:W-:Y:S02]  /*0590*/  FSETP.NEU.AND P5, PT, |R2|, +INF , PT ;  /* 0x7f8000000200780b */ /* 0x000fe40003fad200 */
[----:B------:R-:W-:Y:S02]  /*05a0*/  FSEL R37, R20, R5, P0 ;  /* 0x0000000514257208 */ /* 0x000fe40000000000 */
[----:B------:R-:W-:-:S02]  /*05b0*/  FSETP.NAN.AND P6, PT, R22, R22, PT ;  /* 0x000000161600720b */ /* 0x000fc40003fc8000 */
[----:B------:R-:W-:Y:S01]  /*05c0*/  FSETP.GT.AND P0, PT, R10, R35, PT ;  /* 0x000000230a00720b */ /* 0x000fe20003f04000 */
[----:B------:R-:W-:Y:S01]  /*05d0*/  FADD R33, RZ, -R36 ;  /* 0x80000024ff217221 */ /* 0x000fe20000000000 */
[----:B------:R-:W-:Y:S02]  /*05e0*/  FSETP.GT.AND P1, PT, R12, R13, PT ;  /* 0x0000000d0c00720b */ /* 0x000fe40003f24000 */
[----:B------:R-:W-:Y:S02]  /*05f0*/  FSEL R2, R2, RZ, P5 ;  /* 0x000000ff02027208 */ /* 0x000fe40002800000 */
[----:B------:R-:W-:Y:S02]  /*0600*/  FSETP.NAN.AND P5, PT, R30, R30, PT ;  /* 0x0000001e1e00720b */ /* 0x000fe40003fa8000 */
[----:B------:R-:W-:Y:S02]  /*0610*/  @!P2 FSEL R22, R22, R3, P6 ;  /* 0x000000031616a208 */ /* 0x000fe40003000000 */
[----:B------:R-:W-:-:S02]  /*0620*/  FSETP.GT.AND P2, PT, R37, R14, PT ;  /* 0x0000000e2500720b */ /* 0x000fc40003f44000 */
[C---:B------:R-:W-:Y:S02]  /*0630*/  FSEL R39, R12.reuse, R13, P1 ;  /* 0x0000000d0c277208 */ /* 0x040fe40000800000 */
[----:B------:R-:W-:Y:S02]  /*0640*/  FSETP.NAN.AND P4, PT, R12, R12, PT ;  /* 0x0000000c0c00720b */ /* 0x000fe40003f88000 */
[----:B------:R-:W-:Y:S02]  /*0650*/  FSETP.GT.AND P1, PT, R24, R33, PT ;  /* 0x000000211800720b */ /* 0x000fe40003f24000 */
[----:B------:R-:W-:Y:S01]  /*0660*/  @!P3 FSEL R30, R30, R25, P5 ;  /* 0x000000191e1eb208 */ /* 0x000fe20002800000 */
[----:B------:R-:W-:Y:S01]  /*0670*/  FADD R31, R31, -R2 ;  /* 0x800000021f1f7221 */ /* 0x000fe20000000000 */
[----:B------:R-:W-:Y:S02]  /*0680*/  FSETP.NAN.AND P6, PT, R10, R10, PT ;  /* 0x0000000a0a00720b */ /* 0x000fe40003fc8000 */
[----:B------:R-:W-:-:S02]  /*0690*/  FSEL R39, R12, R39, P4 ;  /* 0x000000270c277208 */ /* 0x000fc40002000000 */
[----:B------:R-:W-:Y:S01]  /*06a0*/  FSETP.GT.AND P4, PT, R30, R23, PT ;  /* 0x000000171e00720b */ /* 0x000fe20003f84000 */
[----:B------:R-:W-:Y:S01]  /*06b0*/  FMUL R31, R31, 1.4426950216293334961 ;  /* 0x3fb8aa3b1f1f7820 */ /* 0x000fe20000400000 */
[----:B------:R-:W-:Y:S02]  /*06c0*/  @!P0 FSEL R10, R10, R35, P6 ;  /* 0x000000230a0a8208 */ /* 0x000fe40003000000 */
[----:B------:R-:W-:Y:S02]  /*06d0*/  FSETP.NAN.AND P6, PT, R37, R37, PT ;  /* 0x000000252500720b */ /* 0x000fe40003fc8000 */
[----:B------:R-:W-:Y:S02]  /*06e0*/  FSETP.GT.AND P3, PT, R39, R15, PT ;  /* 0x0000000f2700720b */ /* 0x000fe40003f64000 */
[----:B------:R-:W-:Y:S01]  /*06f0*/  FSETP.NAN.AND P5, PT, R24, R24, PT ;  /* 0x000000181800720b */ /* 0x000fe20003fa8000 */
[----:B------:R-:W-:Y:S01]  /*0700*/  FADD R28, R28, -R2 ;  /* 0x800000021c1c7221 */ /* 0x000fe20000000000 */
[----:B------:R-:W-:-:S02]  /*0710*/  @!P2 FSEL R37, R37, R14, P6 ;  /* 0x0000000e2525a208 */ /* 0x000fc40003000000 */
[----:B------:R-:W-:Y:S02]  /*0720*/  FSETP.GEU.AND P2, PT, R31, -126, PT ;  /* 0xc2fc00001f00780b */ /* 0x000fe40003f4e000 */
[----:B------:R-:W-:Y:S01]  /*0730*/  @!P1 FSEL R24, R24, R33, P5 ;  /* 0x0000002118189208 */ /* 0x000fe20002800000 */
[----:B------:R-:W-:Y:S01]  /*0740*/  FMUL R3, R28, 1.4426950216293334961 ;  /* 0x3fb8aa3b1c037820 */ /* 0x000fe20000400000 */
[C---:B------:R-:W-:Y:S02]  /*0750*/  FSETP.NAN.AND P5, PT, R30.reuse, R30, PT ;  /* 0x0000001e1e00720b */ /* 0x040fe40003fa8000 */
[----:B------:R-:W-:Y:S02]  /*0760*/  FSETP.NAN.AND P0, PT, R39, R39, PT ;  /* 0x000000272700720b */ /* 0x000fe40003f08000 */
[----:B------:R-:W-:Y:S02]  /*0770*/  @!P4 FSEL R30, R30, R23, P5 ;  /* 0x000000171e1ec208 */ /* 0x000fe40002800000 */
[----:B------:R-:W-:-:S02]  /*0780*/  FSETP.GEU.AND P1, PT, R3, -126, PT ;  /* 0xc2fc00000300780b */ /* 0x000fc40003f2e000 */
[----:B------:R-:W-:Y:S02]  /*0790*/  @!P3 FSEL R39, R39, R15, P0 ;  /* 0x0000000f2727b208 */ /* 0x000fe40000000000 */
[----:B------:R-:W-:Y:S02]  /*07a0*/  FSETP.GT.AND P3, PT, R37, R16, PT ;  /* 0x000000102500720b */ /* 0x000fe40003f64000 */
[C---:B------:R-:W-:Y:S01]  /*07b0*/  FSETP.NEU.AND P0, PT, |R30|.reuse, +INF , PT ;  /* 0x7f8000001e00780b */ /* 0x040fe20003f0d200 */
[----:B------:R-:W-:Y:S01]  /*07c0*/  @!P2 FMUL R31, R31, 0.5 ;  /* 0x3f0000001f1fa820 */ /* 0x000fe20000400000 */
[--C-:B------:R-:W-:Y:S01]  /*07d0*/  FADD R29, R29, -R2.reuse ;  /* 0x800000021d1d7221 */ /* 0x100fe20000000000 */
[----:B------:R-:W-:Y:S01]  /*07e0*/  FADD R5, R27, -R2 ;  /* 0x800000021b057221 */ /* 0x000fe20000000000 */
[----:B------:R-:W-:Y:S02]  /*07f0*/  FSEL R28, R30, RZ, P0 ;  /* 0x000000ff1e1c7208 */ /* 0x000fe40000000000 */
[----:B------:R-:W-:Y:S01]  /*0800*/  FSETP.GT.AND P0, PT, R39, R18, PT ;  /* 0x000000122700720b */ /* 0x000fe20003f04000 */
[----:B------:R-:W0:Y:S01]  /*0810*/  MUFU.EX2 R30, R31 ;  /* 0x0000001f001e7308 */ /* 0x000e220000000800 */
[----:B------:R-:W-:Y:S01]  /*0820*/  FMUL R29, R29, 1.4426950216293334961 ;  /* 0x3fb8aa3b1d1d7820 */ /* 0x000fe20000400000 */
[----:B------:R-:W-:Y:S01]  /*0830*/  FMUL R32, R5, 1.4426950216293334961 ;  /* 0x3fb8aa3b05207820 */ /* 0x000fe20000400000 */
[----:B------:R-:W-:Y:S01]  /*0840*/  FSETP.NAN.AND P6, PT, R37, R37, PT ;  /* 0x000000252500720b */ /* 0x000fe20003fc8000 */
[----:B------:R-:W-:Y:S01]  /*0850*/  @!P1 FMUL R3, R3, 0.5 ;  /* 0x3f00000003039820 */ /* 0x000fe20000400000 */
[----:B------:R-:W-:Y:S01]  /*0860*/  FADD R23, R23, -R28 ;  /* 0x8000001c17177221 */ /* 0x000fe20000000000 */
[----:B------:R-:W-:-:S02]  /*0870*/  FSETP.GEU.AND P4, PT, R29, -126, PT ;  /* 0xc2fc00001d00780b */ /* 0x000fc40003f8e000 */
[----:B------:R-:W-:Y:S02]  /*0880*/  FSETP.GEU.AND P5, PT, R32, -126, PT ;  /* 0xc2fc00002000780b */ /* 0x000fe40003fae000 */
[----:B------:R-:W-:Y:S01]  /*0890*/  @!P3 FSEL R37, R37, R16, P6 ;  /* 0x000000102525b208 */ /* 0x000fe20003000000 */
[----:B------:R1:W2:Y:S01]  /*08a0*/  MUFU.EX2 R27, R3 ;  /* 0x00000003001b7308 */ /* 0x0002a20000000800 */
[----:B------:R-:W-:Y:S01]  /*08b0*/  FSETP.NAN.AND P3, PT, R39, R39, PT ;  /* 0x000000272700720b */ /* 0x000fe20003f68000 */
[----:B------:R-:W-:-:S03]  /*08c0*/  FMUL R23, R23, 1.4426950216293334961 ;  /* 0x3fb8aa3b17177820 */ /* 0x000fc60000400000 */
[----:B------:R-:W-:Y:S01]  /*08d0*/  @!P0 FSEL R39, R39, R18, P3 ;  /* 0x0000001227278208 */ /* 0x000fe20001800000 */
[--C-:B-1----:R-:W-:Y:S01]  /*08e0*/  FADD R3, R26, -R28.reuse ;  /* 0x8000001c1a037221 */ /* 0x102fe20000000000 */
[----:B------:R-:W-:Y:S01]  /*08f0*/  FSETP.NEU.AND P3, PT, |R37|, +INF , PT ;  /* 0x7f8000002500780b */ /* 0x000fe20003f6d200 */
[----:B0-----:R-:W-:Y:S02]  /*0900*/  @!P2 FMUL R30, R30, R30 ;  /* 0x0000001e1e1ea220 */ /* 0x001fe40000400000 */
[----:B------:R-:W-:Y:S01]  /*0910*/  FMUL R33, R3, 1.4426950216293334961 ;  /* 0x3fb8aa3b03217820 */ /* 0x000fe20000400000 */
[--C-:B------:R-:W-:Y:S01]  /*0920*/  FADD R21, R21, -R28.reuse ;  /* 0x8000001c15157221 */ /* 0x100fe20000000000 */
[----:B------:R-:W-:Y:S02]  /*0930*/  FSEL R5, R37, RZ, P3 ;  /* 0x000000ff25057208 */ /* 0x000fe40001800000 */
[----:B------:R-:W-:Y:S01]  /*0940*/  FSETP.GEU.AND P2, PT, R23, -126, PT ;  /* 0xc2fc00001700780b */ /* 0x000fe20003f4e000 */
[----:B------:R-:W-:Y:S01]  /*0950*/  @!P4 FMUL R29, R29, 0.5 ;  /* 0x3f0000001d1dc820 */ /* 0x000fe20000400000 */
[----:B------:R-:W-:Y:S01]  /*0960*/  FSETP.GEU.AND P0, PT, R33, -126, PT ;  /* 0xc2fc00002100780b */ /* 0x000fe20003f0e000 */
[----:B------:R-:W-:Y:S01]  /*0970*/  @!P5 FMUL R32, R32, 0.5 ;  /* 0x3f0000002020d820 */ /* 0x000fe20000400000 */
[----:B------:R-:W-:Y:S01]  /*0980*/  FMUL R21, R21, 1.4426950216293334961 ;  /* 0x3fb8aa3b15157820 */ /* 0x000fe20000400000 */
[----:B------:R-:W-:Y:S01]  /*0990*/  FADD R25, R25, -R28 ;  /* 0x8000001c19197221 */ /* 0x000fe20000000000 */
[----:B------:R-:W-:Y:S01]  /*09a0*/  FADD R3, R20, -R5 ;  /* 0x8000000514037221 */ /* 0x000fe20000000000 */
[----:B------:R0:W1:Y:S01]  /*09b0*/  MUFU.EX2 R26, R29 ;  /* 0x0000001d001a7308 */ /* 0x0000620000000800 */
[----:B------:R-:W-:Y:S01]  /*09c0*/  FSETP.NEU.AND P3, PT, |R39|, +INF , PT ;  /* 0x7f8000002700780b */ /* 0x000fe20003f6d200 */
[----:B------:R-:W-:Y:S01]  /*09d0*/  FMUL R25, R25, 1.4426950216293334961 ;  /* 0x3fb8aa3b19197820 */ /* 0x000fe20000400000 */
[----:B------:R-:W-:Y:S01]  /*09e0*/  FSETP.GEU.AND P6, PT, R21, -126, PT ;  /* 0xc2fc00001500780b */ /* 0x000fe20003fce000 */
[----:B--2---:R-:W-:-:S04]  /*09f0*/  @!P1 FMUL R27, R27, R27 ;  /* 0x0000001b1b1b9220 */ /* 0x004fc80000400000 */
[----:B------:R-:W2:Y:S01]  /*0a00*/  MUFU.EX2 R32, R32 ;  /* 0x0000002000207308 */ /* 0x000ea20000000800 */
[----:B0-----:R-:W-:Y:S01]  /*0a10*/  FMUL R29, R3, 1.4426950216293334961 ;  /* 0x3fb8aa3b031d7820 */ /* 0x001fe20000400000 */
[----:B------:R-:W-:Y:S01]  /*0a20*/  FSEL R3, R39, RZ, P3 ;  /* 0x000000ff27037208 */ /* 0x000fe20001800000 */
[----:B------:R-:W-:Y:S01]  /*0a30*/  @!P2 FMUL R23, R23, 0.5 ;  /* 0x3f0000001717a820 */ /* 0x000fe20000400000 */
[----:B------:R-:W-:Y:S01]  /*0a40*/  FSETP.GEU.AND P1, PT, R25, -126, PT ;  /* 0xc2fc00001900780b */ /* 0x000fe20003f2e000 */
[----:B------:R-:W-:Y:S01]  /*0a50*/  @!P0 FMUL R33, R33, 0.5 ;  /* 0x3f00000021218820 */ /* 0x000fe20000400000 */
[----:B------:R-:W-:Y:S01]  /*0a60*/  FSETP.GEU.AND P3, PT, R29, -126, PT ;  /* 0xc2fc00001d00780b */ /* 0x000fe20003f6e000 */
[----:B------:R-:W-:Y:S02]  /*0a70*/  FADD R12, R12, -R3 ;  /* 0x800000030c0c7221 */ /* 0x000fe40000000000 */
[----:B------:R-:W0:Y:S02]  /*0a80*/  MUFU.EX2 R20, R33 ;  /* 0x0000002100147308 */ /* 0x000e240000000800 */
[----:B------:R-:W-:Y:S01]  /*0a90*/  FMUL R31, R12, 1.4426950216293334961 ;  /* 0x3fb8aa3b0c1f7820 */ /* 0x000fe20000400000 */
[----:B------:R-:W-:Y:S01]  /*0aa0*/  @!P6 FMUL R21, R21, 0.5 ;  /* 0x3f0000001515e820 */ /* 0x000fe20000400000 */
[----:B-1----:R-:W-:Y:S01]  /*0ab0*/  @!P4 FMUL R26, R26, R26 ;  /* 0x0000001a1a1ac220 */ /* 0x002fe20000400000 */
[----:B------:R-:W-:-:S03]  /*0ac0*/  FADD R27, R27, R30 ;  /* 0x0000001e1b1b7221 */ /* 0x000fc60000000000 */
[----:B------:R-:W1:Y:S01]  /*0ad0*/  MUFU.EX2 R23, R23 ;  /* 0x0000001700177308 */ /* 0x000e620000000800 */
[----:B--2---:R-:W-:Y:S01]  /*0ae0*/  @!P5 FMUL R32, R32, R32 ;  /* 0x000000202020d220 */ /* 0x004fe20000400000 */
[----:B------:R-:W-:Y:S01]  /*0af0*/  FSETP.GEU.AND P5, PT, R31, -126, PT ;  /* 0xc2fc00001f00780b */ /* 0x000fe20003fae000 */
[----:B------:R-:W-:Y:S01]  /*0b00*/  @!P1 FMUL R25, R25, 0.5 ;  /* 0x3f00000019199820 */ /* 0x000fe20000400000 */
[----:B------:R-:W-:Y:S01]  /*0b10*/  FADD R13, R13, -R3 ;  /* 0x800000030d0d7221 */ /* 0x000fe20000000000 */
[----:B------:R-:W-:Y:S01]  /*0b20*/  FADD R27, R27, R26 ;  /* 0x0000001a1b1b7221 */ /* 0x000fe20000000000 */
[----:B------:R-:W-:Y:S02]  /*0b30*/  @!P3 FMUL R29, R29, 0.5 ;  /* 0x3f0000001d1db820 */ /* 0x000fe40000400000 */
[----:B------:R-:W2:Y:S01]  /*0b40*/  MUFU.EX2 R21, R21 ;  /* 0x0000001500157308 */ /* 0x000ea20000000800 */
[----:B------:R-:W-:Y:S01]  /*0b50*/  FMUL R13, R13, 1.4426950216293334961 ;  /* 0x3fb8aa3b0d0d7820 */ /* 0x000fe20000400000 */
[----:B------:R-:W-:Y:S01]  /*0b60*/  FADD R12, R27, R32 ;  /* 0x000000201b0c7221 */ /* 0x000fe20000000000 */
[--C-:B------:R-:W-:Y:S01]  /*0b70*/  FADD R11, R11, -R5.reuse ;  /* 0x800000050b0b7221 */ /* 0x100fe20000000000 */
[----:B0-----:R-:W-:Y:S01]  /*0b80*/  @!P0 FMUL R20, R20, R20 ;  /* 0x0000001414148220 */ /* 0x001fe20000400000 */
[----:B------:R-:W-:-:S03]  /*0b90*/  FADD R14, R14, -R5 ;  /* 0x800000050e0e7221 */ /* 0x000fc60000000000 */
[----:B------:R-:W0:Y:S01]  /*0ba0*/  MUFU.EX2 R25, R25 ;  /* 0x0000001900197308 */ /* 0x000e220000000800 */
[----:B-1----:R-:W-:Y:S01]  /*0bb0*/  @!P2 FMUL R23, R23, R23 ;  /* 0x000000171717a220 */ /* 0x002fe20000400000 */
[----:B------:R-:W-:Y:S01]  /*0bc0*/  FMUL R11, R11, 1.4426950216293334961 ;  /* 0x3fb8aa3b0b0b7820 */ /* 0x000fe20000400000 */
[----:B------:R-:W-:Y:S02]  /*0bd0*/  FSETP.GEU.AND P0, PT, R13, -126, PT ;  /* 0xc2fc00000d00780b */ /* 0x000fe40003f0e000 */
[----:B------:R-:W-:-:S03]  /*0be0*/  FSETP.GEU.AND P2, PT, R12, 1.175494350822287508e-38, PT ;  /* 0x008000000c00780b */ /* 0x000fc60003f4e000 */
[----:B------:R-:W1:Y:S01]  /*0bf0*/  MUFU.EX2 R29, R29 ;  /* 0x0000001d001d7308 */ /* 0x000e620000000800 */
[----:B------:R-:W-:Y:S01]  /*0c00*/  @!P5 FMUL R31, R31, 0.5 ;  /* 0x3f0000001f1fd820 */ /* 0x000fe20000400000 */
[----:B------:R-:W-:Y:S01]  /*0c10*/  FMUL R14, R14, 1.4426950216293334961 ;  /* 0x3fb8aa3b0e0e7820 */ /* 0x000fe20000400000 */
[----:B------:R-:W-:Y:S01]  /*0c20*/  FADD R16, R16, -R5 ;  /* 0x8000000510107221 */ /* 0x000fe20000000000 */
[----:B------:R-:W-:Y:S01]  /*0c30*/  FSETP.GEU.AND P4, PT, R11, -126, PT ;  /* 0xc2fc00000b00780b */ /* 0x000fe20003f8e000 */
[--C-:B------:R-:W-:Y:S01]  /*0c40*/  FADD R15, R15, -R3.reuse ;  /* 0x800000030f0f7221 */ /* 0x100fe20000000000 */
[----:B--2---:R-:W-:Y:S01]  /*0c50*/  @!P6 FMUL R21, R21, R21 ;  /* 0x000000151515e220 */ /* 0x004fe20000400000 */
[----:B------:R-:W-:Y:S01]  /*0c60*/  FMUL R16, R16, 1.4426950216293334961 ;  /* 0x3fb8aa3b10107820 */ /* 0x000fe20000400000 */
[----:B------:R-:W-:Y:S01]  /*0c70*/  FSETP.GEU.AND P6, PT, R14, -126, PT ;  /* 0xc2fc00000e00780b */ /* 0x000fe20003fce000 */
[----:B------:R-:W2:Y:S01]  /*0c80*/  MUFU.EX2 R31, R31 ;  /* 0x0000001f001f7308 */ /* 0x000ea20000000800 */
[----:B------:R-:W-:Y:S01]  /*0c90*/  FMUL R27, R15, 1.4426950216293334961 ;  /* 0x3fb8aa3b0f1b7820 */ /* 0x000fe20000400000 */
[----:B0-----:R-:W-:Y:S01]  /*0ca0*/  @!P1 FMUL R25, R25, R25 ;  /* 0x0000001919199220 */ /* 0x001fe20000400000 */
[----:B------:R-:W-:Y:S01]  /*0cb0*/  FSETP.GEU.AND P1, PT, R16, -126, PT ;  /* 0xc2fc00001000780b */ /* 0x000fe20003f2e000 */
[----:B------:R-:W-:Y:S01]  /*0cc0*/  @!P0 FMUL R13, R13, 0.5 ;  /* 0x3f0000000d0d8820 */ /* 0x000fe20000400000 */
[----:B------:R-:W-:Y:S01]  /*0cd0*/  @!P2 FMUL R12, R12, 8388608 ;  /* 0x4b0000000c0ca820 */ /* 0x000fe20000400000 */
[----:B-1----:R-:W-:Y:S01]  /*0ce0*/  @!P3 FMUL R29, R29, R29 ;  /* 0x0000001d1d1db220 */ /* 0x002fe20000400000 */
[----:B------:R-:W-:Y:S01]  /*0cf0*/  FSETP.GEU.AND P3, PT, R27, -126, PT ;  /* 0xc2fc00001b00780b */ /* 0x000fe20003f6e000 */
[----:B------:R-:W-:Y:S01]  /*0d00*/  FADD R18, R18, -R3 ;  /* 0x8000000312127221 */ /* 0x000fe20000000000 */
[----:B------:R0:W-:Y:S01]  /*0d10*/  MUFU.EX2 R30, R13 ;  /* 0x0000000d001e7308 */ /* 0x0001e20000000800 */
[----:B------:R-:W-:Y:S01]  /*0d20*/  @!P4 FMUL R11, R11, 0.5 ;  /* 0x3f0000000b0bc820 */ /* 0x000fe20000400000 */
[----:B------:R-:W-:Y:S01]  /*0d30*/  FADD R24, R17, R24 ;  /* 0x0000001811187221 */ /* 0x000fe20000000000 */
[----:B------:R-:W-:Y:S01]  /*0d40*/  FMUL R32, R18, 1.4426950216293334961 ;  /* 0x3fb8aa3b12207820 */ /* 0x000fe20000400000 */
[----:B------:R-:W-:Y:S01]  /*0d50*/  @!P6 FMUL R14, R14, 0.5 ;  /* 0x3f0000000e0ee820 */ /* 0x000fe20000400000 */
[----:B0-----:R-:W-:-:S03]  /*0d60*/  IADD3 R13, R12, -0x3f2aaaab, RZ ;  /* 0xc0d555550c0d7810 */ /* 0x001fc60007ffe0ff */
[----:B------:R0:W1:Y:S01]  /*0d70*/  MUFU.EX2 R34, R11 ;  /* 0x0000000b00227308 */ /* 0x0000620000000800 */
[----:B--2---:R-:W-:Y:S01]  /*0d80*/  @!P5 FMUL R31, R31, R31 ;  /* 0x0000001f1f1fd220 */ /* 0x004fe20000400000 */
[----:B------:R-:W-:Y:S01]  /*0d90*/  LOP3.LUT R17, R13, 0xff800000, RZ, 0xc0, !PT ;  /* 0xff8000000d117812 */ /* 0x000fe200078ec0ff */
[----:B------:R-:W-:Y:S01]  /*0da0*/  HFMA2.MMA R15, -RZ, RZ, 1.5048828125, 33.21875 ;  /* 0x3e055027ff0f7435 */ /* 0x000fe200000001ff */
[----:B------:R-:W-:Y:S01]  /*0db0*/  FSETP.GEU.AND P5, PT, R32, -126, PT ;  /* 0xc2fc00002000780b */ /* 0x000fe20003fae000 */
[----:B------:R-:W-:Y:S01]  /*0dc0*/  @!P1 FMUL R16, R16, 0.5 ;  /* 0x3f00000010109820 */ /* 0x000fe20000400000 */
[----:B------:R-:W-:Y:S02]  /*0dd0*/  IADD3 R13, R12, -R17, RZ ;  /* 0x800000110c0d7210 */ /* 0x000fe40007ffe0ff */
[----:B------:R-:W2:Y:S01]  /*0de0*/  MUFU.EX2 R26, R14 ;  /* 0x0000000e001a7308 */ /* 0x000ea20000000800 */
[----:B------:R-:W-:Y:S01]  /*0df0*/  @!P3 FMUL R27, R27, 0.5 ;  /* 0x3f0000001b1bb820 */ /* 0x000fe20000400000 */
[----:B------:R-:W-:Y:S01]  /*0e00*/  FADD R20, R21, R20 ;  /* 0x0000001415147221 */ /* 0x000fe20000000000 */
[----:B0-----:R-:W-:-:S05]  /*0e10*/  FADD R11, R19, R22 ;  /* 0x00000016130b7221 */ /* 0x001fca0000000000 */
[----:B------:R0:W4:Y:S01]  /*0e20*/  MUFU.EX2 R18, R16 ;  /* 0x0000001000127308 */ /* 0x0001220000000800 */
[----:B------:R-:W-:Y:S01]  /*0e30*/  FADD R20, R20, R25 ;  /* 0x0000001914147221 */ /* 0x000fe20000000000 */
[----:B-1----:R-:W-:Y:S01]  /*0e40*/  @!P4 FMUL R34, R34, R34 ;  /* 0x000000222222c220 */ /* 0x002fe20000400000 */
[----:B0-----:R-:W-:-:S05]  /*0e50*/  FADD R16, R13, -1 ;  /* 0xbf8000000d107421 */ /* 0x001fca0000000000 */
[----:B------:R-:W0:Y:S01]  /*0e60*/  MUFU.EX2 R27, R27 ;  /* 0x0000001b001b7308 */ /* 0x000e220000000800 */
[----:B------:R-:W-:Y:S01]  /*0e70*/  FFMA.FTZ R19, R16, -R15, 0.14084610342979431152 ;  /* 0x3e1039f610137423 */ /* 0x000fe2000001080f */
[----:B------:R-:W-:Y:S01]  /*0e80*/  FADD R14, R20, R23 ;  /* 0x00000017140e7221 */ /* 0x000fe20000000000 */
[----:B------:R-:W-:Y:S02]  /*0e90*/  @!P5 FMUL R32, R32, 0.5 ;  /* 0x3f0000002020d820 */ /* 0x000fe40000400000 */
[----:B------:R-:W-:Y:S01]  /*0ea0*/  FFMA.FTZ R19, R16, R19, -0.12148627638816833496 ;  /* 0xbdf8cdcc10137423 */ /* 0x000fe20000010013 */
[----:B------:R-:W-:Y:S01]  /*0eb0*/  FADD R29, R29, R34 ;  /* 0x000000221d1d7221 */ /* 0x000fe20000000000 */
[----:B--2---:R-:W-:Y:S01]  /*0ec0*/  @!P6 FMUL R26, R26, R26 ;  /* 0x0000001a1a1ae220 */ /* 0x004fe20000400000 */
[----:B------:R-:W-:Y:S01]  /*0ed0*/  @!P0 FMUL R30, R30, R30 ;  /* 0x0000001e1e1e8220 */ /* 0x000fe20000400000 */
[----:B------:R-:W1:Y:S01]  /*0ee0*/  MUFU.EX2 R21, R32 ;  /* 0x0000002000157308 */ /* 0x000e620000000800 */
[----:B------:R-:W-:Y:S01]  /*0ef0*/  FSETP.GEU.AND P0, PT, R14, 1.175494350822287508e-38, PT ;  /* 0x008000000e00780b */ /* 0x000fe20003f0e000 */
[----:B------:R-:W-:Y:S01]  /*0f00*/  FFMA.FTZ R19, R16, R19, 0.13980610668659210205 ;  /* 0x3e0f295510137423 */ /* 0x000fe20000010013 */
[----:B------:R-:W-:Y:S01]  /*0f10*/  FADD R13, RZ, -R8 ;  /* 0x80000008ff0d7221 */ /* 0x000fe20000000000 */
[----:B------:R-:W-:Y:S01]  /*0f20*/  FADD R29, R29, R26 ;  /* 0x0000001a1d1d7221 */ /* 0x000fe20000000000 */
[----:B----4-:R-:W-:Y:S01]  /*0f30*/  @!P1 FMUL R18, R18, R18 ;  /* 0x0000001212129220 */ /* 0x010fe20000400000 */
[C---:B------:R-:W-:Y:S01]  /*0f40*/  FFMA.FTZ R19, R16.reuse, R19, -0.16684235632419586182 ;  /* 0xbe2ad8b910137423 */ /* 0x040fe20000010013 */
[----:B0-----:R-:W-:Y:S01]  /*0f50*/  @!P3 FMUL R27, R27, R27 ;  /* 0x0000001b1b1bb220 */ /* 0x001fe20000400000 */
[----:B------:R-:W-:Y:S01]  /*0f60*/  FADD R10, R7, R10 ;  /* 0x0000000a070a7221 */ /* 0x000fe20000000000 */
[----:B------:R-:W-:Y:S01]  /*0f70*/  FSETP.NAN.AND P3, PT, R13, R13, PT ;  /* 0x0000000d0d00720b */ /* 0x000fe20003f68000 */
[----:B------:R-:W-:Y:S01]  /*0f80*/  FADD R7, R29, R18 ;  /* 0x000000121d077221 */ /* 0x000fe20000000000 */
[----:B------:R-:W-:Y:S01]  /*0f90*/  FFMA.FTZ R19, R16, R19, 0.20012299716472625732 ;  /* 0x3e4ced0b10137423 */ /* 0x000fe20000010013 */
[----:B------:R-:W-:Y:S01]  /*0fa0*/  FADD R30, R31, R30 ;  /* 0x0000001e1f1e7221 */ /* 0x000fe20000000000 */
[----:B------:R-:W-:-:S02]  /*0fb0*/  FADD R8, RZ, -R6 ;  /* 0x80000006ff087221 */ /* 0x000fc40000000000 */
[----:B------:R-:W-:Y:S01]  /*0fc0*/  FSETP.GEU.AND P1, PT, R7, 1.175494350822287508e-38, PT ;  /* 0x008000000700780b */ /* 0x000fe20003f2e000 */
[----:B------:R-:W-:Y:S01]  /*0fd0*/  FFMA.FTZ R19, R16, R19, -0.24999669194221496582 ;  /* 0xbe7fff2210137423 */ /* 0x000fe20000010013 */
[----:B------:R-:W-:Y:S01]  /*0fe0*/  @!P0 FMUL R14, R14, 8388608 ;  /* 0x4b0000000e0e8820 */ /* 0x000fe20000400000 */
[----:B------:R-:W-:Y:S01]  /*0ff0*/  FADD R30, R30, R27 ;  /* 0x0000001b1e1e7221 */ /* 0x000fe20000000000 */
[----:B-1----:R-:W-:Y:S01]  /*1000*/  @!P5 FMUL R21, R21, R21 ;  /* 0x000000151515d220 */ /* 0x002fe20000400000 */
[CC--:B------:R-:W-:Y:S01]  /*1010*/  FSETP.GT.AND P5, PT, R13.reuse, R8.reuse, PT ;  /* 0x000000080d00720b */ /* 0x0c0fe20003fa4000 */
[----:B------:R-:W-:Y:S01]  /*1020*/  FFMA.FTZ R19, R16, R19, 0.33333182334899902344 ;  /* 0x3eaaaa7810137423 */ /* 0x000fe20000010013 */
[----:B------:R-:W-:Y:S01]  /*1030*/  IADD3 R18, R14, -0x3f2aaaab, RZ ;  /* 0xc0d555550e127810 */ /* 0x000fe20007ffe0ff */
[----:B------:R-:W-:Y:S01]  /*1040*/  FADD R6, R30, R21 ;  /* 0x000000151e067221 */ /* 0x000fe20000000000 */
[----:B------:R-:W-:Y:S01]  /*1050*/  FADD R0, RZ, -R0 ;  /* 0x80000000ff007221 */ /* 0x000fe20000000000 */
[----:B------:R-:W-:Y:S01]  /*1060*/  @!P3 FSEL R13, R13, R8, P5 ;  /* 0x000000080d0db208 */ /* 0x000fe20002800000 */
[----:B------:R-:W-:Y:S01]  /*1070*/  FFMA.FTZ R19, R16, R19, -0.5 ;  /* 0xbf00000010137423 */ /* 0x000fe20000010013 */
[----:B------:R-:W-:Y:S01]  /*1080*/  LOP3.LUT R21, R18, 0xff800000, RZ, 0xc0, !PT ;  /* 0xff80000012157812 */ /* 0x000fe200078ec0ff */
[----:B------:R-:W-:Y:S01]  /*1090*/  @!P1 FMUL R7, R7, 8388608 ;  /* 0x4b00000007079820 */ /* 0x000fe20000400000 */
[----:B------:R-:W-:Y:S01]  /*10a0*/  FSETP.GEU.AND P3, PT, R6, 1.175494350822287508e-38, PT ;  /* 0x008000000600780b */ /* 0x000fe20003f6e000 */
[----:B------:R-:W-:Y:S01]  /*10b0*/  FMUL R19, R16, R19 ;  /* 0x0000001310137220 */ /* 0x000fe20000400000 */
[----:B------:R-:W-:-:S02]  /*10c0*/  FSETP.GT.AND P5, PT, R13, R0, PT ;  /* 0x000000000d00720b */ /* 0x000fc40003fa4000 */
[----:B------:R-:W-:Y:S01]  /*10d0*/  IADD3 R18, R14, -R21, RZ ;  /* 0x800000150e127210 */ /* 0x000fe20007ffe0ff */
[----:B------:R-:W-:Y:S01]  /*10e0*/  FFMA.FTZ R19, R16, R19, R16 ;  /* 0x0000001310137223 */ /* 0x000fe20000010010 */
[----:B------:R-:W-:Y:S02]  /*10f0*/  FSEL R8, RZ, -23, P2 ;  /* 0xc1b80000ff087808 */ /* 0x000fe40001000000 */
[----:B------:R-:W-:Y:S02]  /*1100*/  I2FP.F32.S32 R17, R17 ;  /* 0x0000001100117245 */ /* 0x000fe40000201400 */
[----:B------:R-:W-:Y:S01]  /*1110*/  IADD3 R16, R7, -0x3f2aaaab, RZ ;  /* 0xc0d5555507107810 */ /* 0x000fe20007ffe0ff */
[----:B------:R-:W-:Y:S01]  /*1120*/  FADD R18, R18, -1 ;  /* 0xbf80000012127421 */ /* 0x000fe20000000000 */
[----:B------:R-:W-:Y:S02]  /*1130*/  ISETP.GE.U32.AND P2, PT, R12, 0x7f800000, PT ;  /* 0x7f8000000c00780c */ /* 0x000fe40003f46070 */
[----:B------:R-:W-:Y:S01]  /*1140*/  FSETP.NAN.AND P6, PT, R13, R13, PT ;  /* 0x0000000d0d00720b */ /* 0x000fe20003fc8000 */
[----:B------:R-:W-:Y:S01]  /*1150*/  FFMA.FTZ R8, R17, 1.1920928955078125e-07, R8 ;  /* 0x3400000011087823 */ /* 0x000fe20000010008 */
[----:B------:R-:W-:Y:S01]  /*1160*/  LOP3.LUT R16, R16, 0xff800000, RZ, 0xc0, !PT ;  /* 0xff80000010107812 */ /* 0x000fe200078ec0ff */
[----:B------:R-:W-:Y:S01]  /*1170*/  FFMA.FTZ R17, R18, -R15, 0.14084610342979431152 ;  /* 0x3e1039f612117423 */ /* 0x000fe2000001080f */
[----:B------:R-:W-:Y:S01]  /*1180*/  @!P3 FMUL R6, R6, 8388608 ;  /* 0x4b0000000606b820 */ /* 0x000fe20000400000 */
[----:B------:R-:W-:-:S02]  /*1190*/  @!P5 FSEL R13, R13, R0, P6 ;  /* 0x000000000d0dd208 */ /* 0x000fc40003000000 */
[----:B------:R-:W-:Y:S01]  /*11a0*/  IADD3 R0, R7, -R16, RZ ;  /* 0x8000001007007210 */ /* 0x000fe20007ffe0ff */
[----:B------:R-:W-:Y:S01]  /*11b0*/  FFMA.FTZ R17, R18, R17, -0.12148627638816833496 ;  /* 0xbdf8cdcc12117423 */ /* 0x000fe20000010011 */
[----:B------:R-:W-:Y:S01]  /*11c0*/  FFMA.FTZ R8, R8, 0.69314718246459960938, R19 ;  /* 0x3f31721808087823 */ /* 0x000fe20000010013 */
[----:B------:R-:W-:Y:S02]  /*11d0*/  IADD3 R19, R6, -0x3f2aaaab, RZ ;  /* 0xc0d5555506137810 */ /* 0x000fe40007ffe0ff */
[----:B------:R-:W-:Y:S01]  /*11e0*/  FADD R20, R0, -1 ;  /* 0xbf80000000147421 */ /* 0x000fe20000000000 */
[----:B------:R-:W-:Y:S01]  /*11f0*/  FFMA.FTZ R17, R18, R17, 0.13980610668659210205 ;  /* 0x3e0f295512117423 */ /* 0x000fe20000010011 */
[----:B------:R-:W-:Y:S02]  /*1200*/  @P2 MOV R25, 0x7f800000 ;  /* 0x7f80000000192802 */ /* 0x000fe40000000f00 */
[----:B------:R-:W-:Y:S01]  /*1210*/  LOP3.LUT R23, R19, 0xff800000, RZ, 0xc0, !PT ;  /* 0xff80000013177812 */ /* 0x000fe200078ec0ff */
[----:B------:R-:W-:Y:S01]  /*1220*/  FFMA.FTZ R19, R20, -R15, 0.14084610342979431152 ;  /* 0x3e1039f614137423 */ /* 0x000fe2000001080f */
[----:B------:R-:W-:Y:S01]  /*1230*/  FFMA.FTZ R17, R18, R17, -0.16684235632419586182 ;  /* 0xbe2ad8b912117423 */ /* 0x000fe20000010011 */
[C---:B------:R-:W-:Y:S01]  /*1240*/  FSETP.NEU.AND P5, PT, R12.reuse, RZ, PT ;  /* 0x000000ff0c00720b */ /* 0x040fe20003fad000 */
[----:B------:R-:W-:Y:S01]  /*1250*/  @P2 FFMA.FTZ R8, R12, R25, +INF ;  /* 0x7f8000000c082423 */ /* 0x000fe20000010019 */
[----:B------:R-:W-:Y:S01]  /*1260*/  FFMA.FTZ R19, R20, R19, -0.12148627638816833496 ;  /* 0xbdf8cdcc14137423 */ /* 0x000fe20000010013 */
[----:B------:R-:W-:Y:S01]  /*1270*/  FFMA.FTZ R17, R18, R17, 0.20012299716472625732 ;  /* 0x3e4ced0b12117423 */ /* 0x000fe20000010011 */
[----:B------:R-:W-:Y:S01]  /*1280*/  IADD3 R12, R6, -R23, RZ ;  /* 0x80000017060c7210 */ /* 0x000fe20007ffe0ff */
[----:B------:R-:W0:Y:S01]  /*1290*/  S2R R33, SR_TID.X ;  /* 0x0000000000217919 */ /* 0x000e220000002100 */
[----:B------:R-:W-:Y:S01]  /*12a0*/  FFMA.FTZ R19, R20, R19, 0.13980610668659210205 ;  /* 0x3e0f295514137423 */ /* 0x000fe20000010013 */
[----:B------:R-:W-:-:S02]  /*12b0*/  FFMA.FTZ R17, R18, R17, -0.24999669194221496582 ;  /* 0xbe7fff2212117423 */ /* 0x000fc40000010011 */
[----:B------:R-:W-:Y:S01]  /*12c0*/  FADD R12, R12, -1 ;  /* 0xbf8000000c0c7421 */ /* 0x000fe20000000000 */
[----:B------:R-:W-:Y:S01]  /*12d0*/  FFMA.FTZ R19, R20, R19, -0.16684235632419586182 ;  /* 0xbe2ad8b914137423 */ /* 0x000fe20000010013 */
[----:B------:R-:W-:Y:S02]  /*12e0*/  FFMA.FTZ R17, R18, R17, 0.33333182334899902344 ;  /* 0x3eaaaa7812117423 */ /* 0x000fe40000010011 */
[----:B------:R-:W-:Y:S01]  /*12f0*/  FFMA.FTZ R15, R12, -R15, 0.14084610342979431152 ;  /* 0x3e1039f60c0f7423 */ /* 0x000fe2000001080f */
[----:B------:R-:W-:Y:S01]  /*1300*/  FFMA.FTZ R19, R20, R19, 0.20012299716472625732 ;  /* 0x3e4ced0b14137423 */ /* 0x000fe20000010013 */
[----:B------:R-:W-:Y:S02]  /*1310*/  FFMA.FTZ R17, R18, R17, -0.5 ;  /* 0xbf00000012117423 */ /* 0x000fe40000010011 */
[----:B------:R-:W-:Y:S01]  /*1320*/  FFMA.FTZ R15, R12, R15, -0.12148627638816833496 ;  /* 0xbdf8cdcc0c0f7423 */ /* 0x000fe2000001000f */
[----:B------:R-:W-:Y:S01]  /*1330*/  FSEL R0, RZ, -23, P0 ;  /* 0xc1b80000ff007808 */ /* 0x000fe20000000000 */
[----:B------:R-:W-:Y:S01]  /*1340*/  FFMA.FTZ R19, R20, R19, -0.24999669194221496582 ;  /* 0xbe7fff2214137423 */ /* 0x000fe20000010013 */
[----:B------:R-:W-:Y:S01]  /*1350*/  I2FP.F32.S32 R21, R21 ;  /* 0x0000001500157245 */ /* 0x000fe20000201400 */
[----:B------:R-:W-:Y:S01]  /*1360*/  FMUL R17, R18, R17 ;  /* 0x0000001112117220 */ /* 0x000fe20000400000 */
[----:B------:R-:W-:Y:S01]  /*1370*/  FFMA.FTZ R15, R12, R15, 0.13980610668659210205 ;  /* 0x3e0f29550c0f7423 */ /* 0x000fe2000001000f */
[----:B------:R-:W-:-:S02]  /*1380*/  FFMA.FTZ R19, R20, R19, 0.33333182334899902344 ;  /* 0x3eaaaa7814137423 */ /* 0x000fc40000010013 */
[----:B------:R-:W-:Y:S01]  /*1390*/  FFMA.FTZ R0, R21, 1.1920928955078125e-07, R0 ;  /* 0x3400000015007823 */ /* 0x000fe20000010000 */
[----:B------:R-:W-:Y:S01]  /*13a0*/  FFMA.FTZ R17, R18, R17, R18 ;  /* 0x0000001112117223 */ /* 0x000fe20000010012 */
[----:B------:R-:W-:Y:S01]  /*13b0*/  FFMA.FTZ R15, R12, R15, -0.16684235632419586182 ;  /* 0xbe2ad8b90c0f7423 */ /* 0x000fe2000001000f */
[----:B------:R-:W-:Y:S01]  /*13c0*/  ISETP.GE.U32.AND P0, PT, R14, 0x7f800000, PT ;  /* 0x7f8000000e00780c */ /* 0x000fe20003f06070 */
[----:B------:R-:W-:Y:S01]  /*13d0*/  FFMA.FTZ R19, R20, R19, -0.5 ;  /* 0xbf00000014137423 */ /* 0x000fe20000010013 */
[----:B------:R-:W-:Y:S01]  /*13e0*/  FFMA.FTZ R17, R0, 0.69314718246459960938, R17 ;  /* 0x3f31721800117823 */ /* 0x000fe20000010011 */
[----:B------:R-:W-:Y:S01]  /*13f0*/  FSEL R0, RZ, -23, P1 ;  /* 0xc1b80000ff007808 */ /* 0x000fe20000800000 */
[----:B------:R-:W-:Y:S01]  /*1400*/  FFMA.FTZ R21, R12, R15, 0.20012299716472625732 ;  /* 0x3e4ced0b0c157423 */ /* 0x000fe2000001000f */
[----:B------:R-:W-:Y:S01]  /*1410*/  I2FP.F32.S32 R15, R16 ;  /* 0x00000010000f7245 */ /* 0x000fe20000201400 */
[----:B------:R-:W-:Y:S01]  /*1420*/  FMUL R19, R20, R19 ;  /* 0x0000001314137220 */ /* 0x000fe20000400000 */
[----:B------:R-:W-:Y:S01]  /*1430*/  ISETP.GE.U32.AND P1, PT, R7, 0x7f800000, PT ;  /* 0x7f8000000700780c */ /* 0x000fe20003f26070 */
[----:B------:R-:W-:Y:S01]  /*1440*/  FFMA.FTZ R21, R12, R21, -0.24999669194221496582 ;  /* 0xbe7fff220c157423 */ /* 0x000fe20000010015 */
[----:B------:R-:W-:Y:S01]  /*1450*/  FSEL R25, R8, -INF , P5 ;  /* 0xff80000008197808 */ /* 0x000fe20002800000 */
[----:B------:R-:W-:Y:S01]  /*1460*/  FFMA.FTZ R0, R15, 1.1920928955078125e-07, R0 ;  /* 0x340000000f007823 */ /* 0x000fe20000010000 */
[----:B------:R-:W-:Y:S01]  /*1470*/  FFMA.FTZ R19, R20, R19, R20 ;  /* 0x0000001314137223 */ /* 0x000fe20000010014 */
[----:B------:R-:W-:Y:S01]  /*1480*/  ISETP.GE.U32.AND P2, PT, R6, 0x7f800000, PT ;  /* 0x7f8000000600780c */ /* 0x000fe20003f46070 */
[----:B------:R-:W-:Y:S01]  /*1490*/  FFMA.FTZ R21, R12, R21, 0.33333182334899902344 ;  /* 0x3eaaaa780c157423 */ /* 0x000fe20000010015 */
[----:B------:R-:W-:Y:S01]  /*14a0*/  FADD R18, R2, R25 ;  /* 0x0000001902127221 */ /* 0x000fe20000000000 */
[----:B0-----:R-:W-:Y:S01]  /*14b0*/  LOP3.LUT P4, RZ, R33, 0x1f, RZ, 0xc0, !PT ;  /* 0x0000001f21ff7812 */ /* 0x001fe2000788c0ff */
[----:B------:R-:W-:Y:S01]  /*14c0*/  FFMA.FTZ R19, R0, 0.69314718246459960938, R19 ;  /* 0x3f31721800137823 */ /* 0x000fe20000010013 */
[----:B------:R-:W-:Y:S01]  /*14d0*/  @P0 MOV R25, 0x7f800000 ;  /* 0x7f80000000190802 */ /* 0x000fe20000000f00 */
[----:B---3--:R-:W-:Y:S01]  /*14e0*/  FADD R0, RZ, -R9 ;  /* 0x80000009ff007221 */ /* 0x008fe20000000000 */
[----:B------:R-:W-:Y:S01]  /*14f0*/  FFMA.FTZ R21, R12, R21, -0.5 ;  /* 0xbf0000000c157423 */ /* 0x000fe20000010015 */
[----:B------:R-:W-:-:S02]  /*1500*/  @P1 MOV R8, 0x7f800000 ;  /* 0x7f80000000081802 */ /* 0x000fc40000000f00 */
[----:B------:R-:W-:Y:S01]  /*1510*/  @P0 FFMA.FTZ R17, R14, R25, +INF ;  /* 0x7f8000000e110423 */ /* 0x000fe20000010019 */
[----:B------:R-:W-:Y:S01]  /*1520*/  FSEL R2, RZ, -23, P3 ;  /* 0xc1b80000ff027808 */ /* 0x000fe20001800000 */
[----:B------:R-:W-:Y:S01]  /*1530*/  FMUL R21, R12, R21 ;  /* 0x000000150c157220 */ /* 0x000fe20000400000 */
[----:B------:R-:W-:Y:S02]  /*1540*/  I2FP.F32.S32 R23, R23 ;  /* 0x0000001700177245 */ /* 0x000fe40000201400 */
[----:B------:R-:W-:Y:S01]  /*1550*/  FSETP.GT.AND P0, PT, R13, R0, PT ;  /* 0x000000000d00720b */ /* 0x000fe20003f04000 */
[----:B------:R-:W-:Y:S01]  /*1560*/  @P1 FFMA.FTZ R19, R7, R8, +INF ;  /* 0x7f80000007131423 */ /* 0x000fe20000010008 */
[----:B------:R-:W-:Y:S01]  /*1570*/  FSETP.NEU.AND P5, PT, R14, RZ, PT ;  /* 0x000000ff0e00720b */ /* 0x000fe20003fad000 */
[----:B------:R-:W-:Y:S01]  /*1580*/  FFMA.FTZ R2, R23, 1.1920928955078125e-07, R2 ;  /* 0x3400000017027823 */ /* 0x000fe20000010002 */
[----:B------:R-:W-:Y:S01]  /*1590*/  FSETP.NEU.AND P3, PT, R7, RZ, PT ;  /* 0x000000ff0700720b */ /* 0x000fe20003f6d000 */
[----:B------:R-:W-:Y:S01]  /*15a0*/  FFMA.FTZ R21, R12, R21, R12 ;  /* 0x000000150c157223 */ /* 0x000fe2000001000c */
[----:B------:R-:W-:Y:S01]  /*15b0*/  @P2 MOV R7, 0x7f800000 ;  /* 0x7f80000000072802 */ /* 0x000fe20000000f00 */
[----:B------:R-:W0:Y:S01]  /*15c0*/  @!P4 LDC.64 R8, c[0x0][0x228] ;  /* 0x00008a00ff08cb82 */ /* 0x000e220000000a00 */
[----:B------:R-:W-:Y:S01]  /*15d0*/  FSEL R17, R17, -INF , P5 ;  /* 0xff80000011117808 */ /* 0x000fe20002800000 */
[----:B------:R-:W-:Y:S01]  /*15e0*/  FFMA.FTZ R2, R2, 0.69314718246459960938, R21 ;  /* 0x3f31721802027823 */ /* 0x000fe20000010015 */
[----:B------:R-:W-:Y:S01]  /*15f0*/  FSETP.NAN.AND P1, PT, R13, R13, PT ;  /* 0x0000000d0d00720b */ /* 0x000fe20003f28000 */
[----:B------:R-:W-:Y:S01]  /*1600*/  @P2 FFMA.FTZ R2, R6, R7, +INF ;  /* 0x7f80000006022423 */ /* 0x000fe20000010007 */
[----:B------:R-:W-:-:S03]  /*1610*/  FSEL R12, R19, -INF , P3 ;  /* 0xff800000130c7808 */ /* 0x000fc60001800000 */
[----:B------:R-:W1:Y:S01]  /*1620*/  @!P4 LDC.64 R14, c[0x0][0x230] ;  /* 0x00008c00ff0ecb82 */ /* 0x000e620000000a00 */
[----:B------:R-:W-:Y:S01]  /*1630*/  FSETP.NEU.AND P2, PT, R6, RZ, PT ;  /* 0x000000ff0600720b */ /* 0x000fe20003f4d000 */
[----:B------:R-:W-:Y:S01]  /*1640*/  FADD R17, R28, R17 ;  /* 0x000000111c117221 */ /* 0x000fe20000000000 */
[----:B------:R-:W-:Y:S01]  /*1650*/  @!P0 FSEL R13, R13, R0, P1 ;  /* 0x000000000d0d8208 */ /* 0x000fe20000800000 */
[----:B------:R-:W-:Y:S01]  /*1660*/  FADD R11, R11, R24 ;  /* 0x000000180b0b7221 */ /* 0x000fe20000000000 */
[----:B------:R-:W-:Y:S01]  /*1670*/  FSEL R2, R2, -INF , P2 ;  /* 0xff80000002027808 */ /* 0x000fe20001000000 */
[----:B------:R-:W-:Y:S01]  /*1680*/  FADD R17, R17, R18 ;  /* 0x0000001211117221 */ /* 0x000fe20000000000 */
[----:B------:R-:W-:Y:S01]  /*1690*/  FADD R12, R5, R12 ;  /* 0x0000000c050c7221 */ /* 0x000fe20000000000 */
[----:B------:R-:W-:Y:S01]  /*16a0*/  FADD R10, R11, R10 ;  /* 0x0000000a0b0a7221 */ /* 0x000fe20000000000 */
[----:B------:R-:W-:Y:S01]  /*16b0*/  FADD R13, R4, R13 ;  /* 0x0000000d040d7221 */ /* 0x000fe20000000000 */
[----:B------:R-:W-:Y:S01]  /*16c0*/  FADD R2, R3, R2 ;  /* 0x0000000203027221 */ /* 0x000fe20000000000 */
[----:B------:R-:W-:-:S02]  /*16d0*/  FADD R17, R17, R12 ;  /* 0x0000000c11117221 */ /* 0x000fc40000000000 */
[----:B------:R-:W-:Y:S02]  /*16e0*/  FADD R10, R10, R13 ;  /* 0x0000000d0a0a7221 */ /* 0x000fe40000000000 */
[----:B------:R-:W-:Y:S02]  /*16f0*/  FADD R2, R2, R17 ;  /* 0x0000001102027221 */ /* 0x000fe40000000000 */
[----:B------:R-:W-:Y:S02]  /*1700*/  FMUL R5, R10, 0.25 ;  /* 0x3e8000000a057820 */ /* 0x000fe40000400000 */
[----:B------:R-:W-:-:S03]  /*1710*/  FMUL R0, R2, 0.25 ;  /* 0x3e80000002007820 */ /* 0x000fc60000400000 */
[----:B0-----:R0:W-:Y:S04]  /*1720*/  @!P4 STG.E desc[UR4][R8.64], R5 ;  /* 0x000000050800c986 */ /* 0x0011e8000c101904 */
[----:B-1----:R0:W-:Y:S02]  /*1730*/  @!P4 STG.E desc[UR4][R14.64], R0 ;  /* 0x000000000e00c986 */ /* 0x0021e4000c101904 */
[----:B0-----:R-:W-:Y:S05]  /*1740*/  @P4 EXIT ;  /* 0x000000000000494d */ /* 0x001fea0003800000 */
[----:B------:R-:W1:Y:S01]  /*1750*/  LDC.64 R2, c[0x0][0x238] ;  /* 0x00008e00ff027b82 */ /* 0x000e620000000a00 */
[----:B0-----:R-:W-:-:S05]  /*1760*/  FADD R5, R5, R0 ;  /* 0x0000000005057221 */ /* 0x001fca0000000000 */
[----:B-1----:R-:W-:Y:S01]  /*1770*/  STG.E desc[UR4][R2.64], R5 ;  /* 0x0000000502007986 */ /* 0x002fe2000c101904 */
[----:B------:R-:W-:Y:S05]  /*1780*/  EXIT ;  /* 0x000000000000794d */ /* 0x000fea0003800000 */
.L_x_0:
[----:B------:R-:W-:-:S00]  /*1790*/  BRA `(.L_x_0) ;  /* 0xfffffffc00fc7947 */ /* 0x000fc0000383ffff */
[----:B------:R-:W-:-:S00]  /*17a0*/  NOP ;  /* 0x0000000000007918 */ /* 0x000fc00000000000 */
        /* <DEDUP_REMOVED lines=13> */
.L_x_1:


//--------------------- .nv.global.init           --------------------------
	.section	.nv.global.init,"aw",@progbits
.nv.global.init:
	.type		_$_str,@object
	.size		_$_str,(.L_0 - _$_str)
_$_str:
        /*0000*/ 	.byte	0x5f, 0x5f, 0x43, 0x55, 0x44, 0x41, 0x5f, 0x46, 0x54, 0x5a, 0x00
.L_0:


//--------------------- .nv.constant0.triton_poi_fused_add_logsumexp_mean_neg_sub_3 --------------------------
	.section	.nv.constant0.triton_poi_fused_add_logsumexp_mean_neg_sub_3,"a",@progbits
	.sectionflags	@""
	.align	4
.nv.constant0.triton_poi_fused_add_logsumexp_mean_neg_sub_3:
	.zero		576
